	.headerflags	@"EF_CUDA_TEXMODE_UNIFIED EF_CUDA_64BIT_ADDRESS EF_CUDA_ACCELERATORS EF_CUDA_SM90 EF_CUDA_VIRTUAL_SM(EF_CUDA_SM90)"
	.elftype	@"ET_EXEC"


//--------------------- .nv.info                  --------------------------
	.section	.nv.info,"",@"SHT_CUDA_INFO"
	.align	4


	//----- nvinfo : EIATTR_REGCOUNT
	.align		4
        /*0000*/ 	.byte	0x04, 0x2f
        /*0002*/ 	.short	(.L_1 - .L_0)
	.align		4
.L_0:
        /*0004*/ 	.word	index@(triton_poi_fused_leaky_relu_backward_5)
        /*0008*/ 	.word	0x0000000f


	//----- nvinfo : EIATTR_MIN_STACK_SIZE
	.align		4
.L_1:
        /*000c*/ 	.byte	0x04, 0x12
        /*000e*/ 	.short	(.L_3 - .L_2)
	.align		4
.L_2:
        /*0010*/ 	.word	index@(triton_poi_fused_leaky_relu_backward_5)
        /*0014*/ 	.word	0x00000000


	//----- nvinfo : EIATTR_FRAME_SIZE
	.align		4
.L_3:
        /*0018*/ 	.byte	0x04, 0x11
        /*001a*/ 	.short	(.L_5 - .L_4)
	.align		4
.L_4:
        /*001c*/ 	.word	index@(triton_poi_fused_leaky_relu_backward_5)
        /*0020*/ 	.word	0x00000000


	//----- nvinfo : EIATTR_MIN_STACK_SIZE
	.align		4
.L_5:
        /*0024*/ 	.byte	0x04, 0x12
        /*0026*/ 	.short	(.L_7 - .L_6)
	.align		4
.L_6:
        /*0028*/ 	.word	index@(triton_poi_fused_leaky_relu_backward_5)
        /*002c*/ 	.word	0x00000000
.L_7:


//--------------------- .nv.info.triton_poi_fused_leaky_relu_backward_5 --------------------------
	.section	.nv.info.triton_poi_fused_leaky_relu_backward_5,"",@"SHT_CUDA_INFO"
	.sectionflags	@""
	.align	4


	//----- nvinfo : EIATTR_CUDA_API_VERSION
	.align		4
        /*0000*/ 	.byte	0x04, 0x37
        /*0002*/ 	.short	(.L_9 - .L_8)
.L_8:
        /*0004*/ 	.word	0x0000007c


	//----- nvinfo : EIATTR_KPARAM_INFO
	.align		4
.L_9:
        /*0008*/ 	.byte	0x04, 0x17
        /*000a*/ 	.short	(.L_11 - .L_10)
.L_10:
        /*000c*/ 	.word	0x00000000
        /*0010*/ 	.short	0x0003
        /*0012*/ 	.short	0x0014
        /*0014*/ 	.byte	0x00, 0xf0, 0x11, 0x00


	//----- nvinfo : EIATTR_KPARAM_INFO
	.align		4
.L_11:
        /*0018*/ 	.byte	0x04, 0x17
        /*001a*/ 	.short	(.L_13 - .L_12)
.L_12:
        /*001c*/ 	.word	0x00000000
        /*0020*/ 	.short	0x0002
        /*0022*/ 	.short	0x0010
        /*0024*/ 	.byte	0x00, 0xf0, 0x11, 0x00


	//----- nvinfo : EIATTR_KPARAM_INFO
	.align		4
.L_13:
        /*0028*/ 	.byte	0x04, 0x17
        /*002a*/ 	.short	(.L_15 - .L_14)
.L_14:
        /*002c*/ 	.word	0x00000000
        /*0030*/ 	.short	0x0001
        /*0032*/ 	.short	0x0008
        /*0034*/ 	.byte	0x00, 0xf4, 0x21, 0x00


	//----- nvinfo : EIATTR_KPARAM_INFO
	.align		4
.L_15:
        /*0038*/ 	.byte	0x04, 0x17
        /*003a*/ 	.short	(.L_17 - .L_16)
.L_16:
        /*003c*/ 	.word	0x00000000
        /*0040*/ 	.short	0x0000
        /*0042*/ 	.short	0x0000
        /*0044*/ 	.byte	0x00, 0xf4, 0x21, 0x00


	//----- nvinfo : EIATTR_SPARSE_MMA_MASK
	.align		4
.L_17:
        /*0048*/ 	.byte	0x03, 0x50
        /*004a*/ 	.short	0x0000


	//----- nvinfo : EIATTR_MAXREG_COUNT
	.align		4
        /*004c*/ 	.byte	0x03, 0x1b
        /*004e*/ 	.short	0x00ff


	//----- nvinfo : EIATTR_EXIT_INSTR_OFFSETS
	.align		4
        /*0050*/ 	.byte	0x04, 0x1c
        /*0052*/ 	.short	(.L_19 - .L_18)


	//   ....[0]....
.L_18:
        /*0054*/ 	.word	0x000003c0


	//   ....[1]....
        /*0058*/ 	.word	0x000003e0


	//----- nvinfo : EIATTR_REQNTID
	.align		4
.L_19:
        /*005c*/ 	.byte	0x04, 0x10
        /*005e*/ 	.short	(.L_21 - .L_20)
.L_20:
        /*0060*/ 	.word	0x00000080
        /*0064*/ 	.word	0x00000001
        /*0068*/ 	.word	0x00000001


	//----- nvinfo : EIATTR_CBANK_PARAM_SIZE
	.align		4
.L_21:
        /*006c*/ 	.byte	0x03, 0x19
        /*006e*/ 	.short	0x0018


	//----- nvinfo : EIATTR_PARAM_CBANK
	.align		4
        /*0070*/ 	.byte	0x04, 0x0a
        /*0072*/ 	.short	(.L_23 - .L_22)
	.align		4
.L_22:
        /*0074*/ 	.word	index@(.nv.constant0.triton_poi_fused_leaky_relu_backward_5)
        /*0078*/ 	.short	0x0210
        /*007a*/ 	.short	0x0018


	//----- nvinfo : EIATTR_SW_WAR
	.align		4
.L_23:
        /*007c*/ 	.byte	0x04, 0x36
        /*007e*/ 	.short	(.L_25 - .L_24)
.L_24:
        /*0080*/ 	.word	0x00000008
.L_25:


//--------------------- .nv.callgraph             --------------------------
	.section	.nv.callgraph,"",@"SHT_CUDA_CALLGRAPH"
	.align	4
	.sectionentsize	8
	.align		4
        /*0000*/ 	.word	0x00000000
	.align		4
        /*0004*/ 	.word	0xffffffff
	.align		4
        /*0008*/ 	.word	0x00000000
	.align		4
        /*000c*/ 	.word	0xfffffffe
	.align		4
        /*0010*/ 	.word	0x00000000
	.align		4
        /*0014*/ 	.word	0xfffffffd
	.align		4
        /*0018*/ 	.word	0x00000000
	.align		4
        /*001c*/ 	.word	0xfffffffc


//--------------------- .text.triton_poi_fused_leaky_relu_backward_5 --------------------------
	.section	.text.triton_poi_fused_leaky_relu_backward_5,"ax",@progbits
	.sectionflags	@"SHF_BARRIERS=1"
	.align	128
        .global         triton_poi_fused_leaky_relu_backward_5
        .type           triton_poi_fused_leaky_relu_backward_5,@function
        .size           triton_poi_fused_leaky_relu_backward_5,(.L_x_1 - triton_poi_fused_leaky_relu_backward_5)
        .other          triton_poi_fused_leaky_relu_backward_5,@"STO_CUDA_ENTRY STV_DEFAULT"
triton_poi_fused_leaky_relu_backward_5:
.text.triton_poi_fused_leaky_relu_backward_5:
[----:B------:R-:W0:Y:S02]  /*0000*/  LDC R1, c[0x0][0x28] ;  /* 0x00000a00ff017b82 */ /* 0x000e240000000800 */
[----:B------:R-:W1:Y:S01]  /*0010*/  S2R R10, SR_TID.X ;  /* 0x00000000000a7919 */ /* 0x000e620000002100 */
[----:B------:R-:W2:Y:S01]  /*0020*/  LDC.64 R6, c[0x0][0x210] ;  /* 0x00008400ff067b82 */ /* 0x000ea20000000a00 */
[----:B------:R-:W-:Y:S01]  /*0030*/  ULDC.64 UR6, c[0x0][0x208] ;  /* 0x0000820000067ab9 */ /* 0x000fe20000000a00 */
[----:B------:R-:W3:Y:S01]  /*0040*/  S2R R5, SR_CTAID.Y ;  /* 0x0000000000057919 */ /* 0x000ee20000002600 */
[----:B------:R-:W4:Y:S01]  /*0050*/  S2R R3, SR_CTAID.X ;  /* 0x0000000000037919 */ /* 0x000f220000002500 */
[----:B-1----:R-:W-:Y:S01]  /*0060*/  SHF.R.U32.HI R0, RZ, 0x3, R10 ;  /* 0x00000003ff007819 */ /* 0x002fe2000001160a */
[----:B------:R-:W-:Y:S02]  /*0070*/  IMAD.SHL.U32 R2, R10, 0x2, RZ ;  /* 0x000000020a027824 */ /* 0x000fe400078e00ff */
[----:B---3--:R-:W-:Y:S01]  /*0080*/  IMAD.SHL.U32 R5, R5, 0x10, RZ ;  /* 0x0000001005057824 */ /* 0x008fe200078e00ff */
[----:B------:R-:W-:Y:S01]  /*0090*/  SGXT.U32 R0, R0, 0x4 ;  /* 0x000000040000781a */ /* 0x000fe20000000000 */
[----:B----4-:R-:W-:-:S03]  /*00a0*/  IMAD.SHL.U32 R3, R3, 0x10, RZ ;  /* 0x0000001003037824 */ /* 0x010fc600078e00ff */
[----:B------:R-:W-:Y:S02]  /*00b0*/  LOP3.LUT R4, R5, R0, RZ, 0xfc, !PT ;  /* 0x0000000005047212 */ /* 0x000fe400078efcff */
[----:B------:R-:W-:-:S04]  /*00c0*/  LOP3.LUT R9, R3, 0xe, R2, 0xf8, !PT ;  /* 0x0000000e03097812 */ /* 0x000fc800078ef802 */
[C---:B------:R-:W-:Y:S01]  /*00d0*/  VIMNMX R8, R4.reuse, R9, !PT ;  /* 0x0000000904087248 */ /* 0x040fe20007fe0100 */
[----:B------:R-:W-:-:S03]  /*00e0*/  IMAD R9, R4, 0x10, R9 ;  /* 0x0000001004097824 */ /* 0x000fc600078e0209 */
[----:B------:R-:W-:Y:S01]  /*00f0*/  ISETP.GE.AND P0, PT, R8, 0x10, PT ;  /* 0x000000100800780c */ /* 0x000fe20003f06270 */
[----:B--2---:R-:W-:-:S12]  /*0100*/  IMAD.WIDE R6, R9, 0x4, R6 ;  /* 0x0000000409067825 */ /* 0x004fd800078e0206 */
[----:B------:R-:W2:Y:S01]  /*0110*/  @!P0 LDG.E.64 R6, desc[UR6][R6.64] ;  /* 0x0000000606068981 */ /* 0x000ea2000c1e1b00 */
[----:B------:R-:W1:Y:S01]  /*0120*/  S2UR UR5, SR_CgaCtaId ;  /* 0x00000000000579c3 */ /* 0x000e620000008800 */
[----:B------:R-:W-:Y:S01]  /*0130*/  IMAD.SHL.U32 R4, R10, 0x20, RZ ;  /* 0x000000200a047824 */ /* 0x000fe200078e00ff */
[----:B------:R-:W-:Y:S01]  /*0140*/  UMOV UR4, 0x400 ;  /* 0x0000040000047882 */ /* 0x000fe20000000000 */
[----:B------:R-:W-:-:S03]  /*0150*/  LOP3.LUT R3, R3, R0, RZ, 0xfc, !PT ;  /* 0x0000000003037212 */ /* 0x000fc600078efcff */
[----:B------:R-:W-:-:S04]  /*0160*/  LOP3.LUT R9, R4, 0xe0, RZ, 0xc0, !PT ;  /* 0x000000e004097812 */ /* 0x000fc800078ec0ff */
[C---:B------:R-:W-:Y:S02]  /*0170*/  LOP3.LUT R8, R9.reuse, 0x10, RZ, 0xfc, !PT ;  /* 0x0000001009087812 */ /* 0x040fe400078efcff */
[----:B------:R-:W-:Y:S01]  /*0180*/  LOP3.LUT R4, R9, R0, RZ, 0xfc, !PT ;  /* 0x0000000009047212 */ /* 0x000fe200078efcff */
[----:B-1----:R-:W-:-:S06]  /*0190*/  UPRMT UR4, UR5, 0x654, UR4 ;  /* 0x0000065405047896 */ /* 0x002fcc0008000004 */
[----:B------:R-:W-:Y:S02]  /*01a0*/  LEA.HI R9, R9, UR4, RZ, 0x1d ;  /* 0x0000000409097c11 */ /* 0x000fe4000f8fe8ff */
[----:B------:R-:W-:Y:S02]  /*01b0*/  LEA.HI R11, R8, UR4, RZ, 0x1d ;  /* 0x00000004080b7c11 */ /* 0x000fe4000f8fe8ff */
[----:B------:R-:W-:Y:S01]  /*01c0*/  SHF.R.U32.HI R8, RZ, 0x2, R10 ;  /* 0x00000002ff087819 */ /* 0x000fe2000001160a */
[C---:B------:R-:W-:Y:S02]  /*01d0*/  IMAD.IADD R9, R4.reuse, 0x1, R9 ;  /* 0x0000000104097824 */ /* 0x040fe400078e0209 */
[----:B------:R-:W-:Y:S01]  /*01e0*/  IMAD.IADD R11, R4, 0x1, R11 ;  /* 0x00000001040b7824 */ /* 0x000fe200078e020b */
[----:B------:R-:W-:Y:S02]  /*01f0*/  LOP3.LUT R4, R2, 0xfe, RZ, 0xc0, !PT ;  /* 0x000000fe02047812 */ /* 0x000fe400078ec0ff */
[----:B------:R-:W-:-:S04]  /*0200*/  LOP3.LUT R2, R5, 0xe, R2, 0xf8, !PT ;  /* 0x0000000e05027812 */ /* 0x000fc800078ef802 */
[----:B------:R-:W-:-:S04]  /*0210*/  SHF.R.S32.HI R5, RZ, 0x1f, R2 ;  /* 0x0000001fff057819 */ /* 0x000fc80000011402 */
[----:B------:R-:W-:Y:S02]  /*0220*/  LEA.HI R5, R5, R2, RZ, 0x2 ;  /* 0x0000000205057211 */ /* 0x000fe400078f10ff */
[----:B--2---:R-:W-:Y:S02]  /*0230*/  FSETP.GT.AND P1, PT, R6, RZ, !P0 ;  /* 0x000000ff0600720b */ /* 0x004fe40004724000 */
[----:B------:R-:W-:Y:S02]  /*0240*/  FSETP.GT.AND P0, PT, R7, RZ, !P0 ;  /* 0x000000ff0700720b */ /* 0x000fe40004704000 */
[----:B------:R-:W-:Y:S02]  /*0250*/  LOP3.LUT R7, R8, 0x1e, RZ, 0xc0, !PT ;  /* 0x0000001e08077812 */ /* 0x000fe400078ec0ff */
[----:B------:R-:W-:Y:S02]  /*0260*/  SEL R6, RZ, 0x1, !P1 ;  /* 0x00000001ff067807 */ /* 0x000fe40004800000 */
[----:B------:R-:W-:-:S02]  /*0270*/  SEL R8, RZ, 0x1, !P0 ;  /* 0x00000001ff087807 */ /* 0x000fc40004000000 */
[----:B------:R-:W-:Y:S01]  /*0280*/  IADD3 R4, R4, UR4, R7 ;  /* 0x0000000404047c10 */ /* 0x000fe2000fffe007 */
[----:B------:R-:W-:Y:S01]  /*0290*/  STS.U8 [R9], R6 ;  /* 0x0000000609007388 */ /* 0x000fe20000000000 */
[C---:B------:R-:W-:Y:S01]  /*02a0*/  LOP3.LUT R7, R5.reuse, 0xfffffffc, RZ, 0xc0, !PT ;  /* 0xfffffffc05077812 */ /* 0x040fe200078ec0ff */
[----:B------:R-:W-:Y:S01]  /*02b0*/  IMAD.SHL.U32 R5, R5, 0x10, RZ ;  /* 0x0000001005057824 */ /* 0x000fe200078e00ff */
[----:B------:R-:W-:Y:S01]  /*02c0*/  ULDC.64 UR4, c[0x0][0x218] ;  /* 0x0000860000047ab9 */ /* 0x000fe20000000a00 */
[----:B------:R-:W-:Y:S02]  /*02d0*/  STS.U8 [R11+0x10], R8 ;  /* 0x000010080b007388 */ /* 0x000fe40000000000 */
[C---:B------:R-:W-:Y:S01]  /*02e0*/  IMAD.IADD R0, R2.reuse, 0x1, -R7 ;  /* 0x0000000102007824 */ /* 0x040fe200078e0a07 */
[----:B------:R-:W-:Y:S01]  /*02f0*/  VIMNMX R2, R2, R3, !PT ;  /* 0x0000000302027248 */ /* 0x000fe20007fe0100 */
[----:B------:R-:W-:Y:S01]  /*0300*/  BAR.SYNC.DEFER_BLOCKING 0x0 ;  /* 0x0000000000007b1d */ /* 0x000fe20000010000 */
[----:B------:R-:W-:Y:S01]  /*0310*/  LOP3.LUT R5, R5, 0xffffffc0, RZ, 0xc0, !PT ;  /* 0xffffffc005057812 */ /* 0x000fe200078ec0ff */
[----:B------:R-:W-:Y:S01]  /*0320*/  IMAD R0, R3, 0x4, R0 ;  /* 0x0000000403007824 */ /* 0x000fe200078e0200 */
[----:B------:R-:W-:-:S03]  /*0330*/  ISETP.GE.AND P0, PT, R2, 0x10, PT ;  /* 0x000000100200780c */ /* 0x000fc60003f06270 */
[----:B------:R-:W-:-:S05]  /*0340*/  IMAD.IADD R0, R0, 0x1, R5 ;  /* 0x0000000100007824 */ /* 0x000fca00078e0205 */
[----:B------:R-:W-:-:S04]  /*0350*/  IADD3 R2, P1, R0, UR4, RZ ;  /* 0x0000000400027c10 */ /* 0x000fc8000ff3e0ff */
[----:B------:R-:W-:Y:S01]  /*0360*/  LEA.HI.X.SX32 R3, R0, UR5, 0x1, P1 ;  /* 0x0000000500037c11 */ /* 0x000fe200088f0eff */
[----:B------:R-:W1:Y:S04]  /*0370*/  LDS.U8 R12, [R4+0x1] ;  /* 0x00000100040c7984 */ /* 0x000e680000000000 */
[----:B------:R-:W2:Y:S01]  /*0380*/  LDS.U8 R10, [R4] ;  /* 0x00000000040a7984 */ /* 0x000ea20000000000 */
[----:B-1----:R-:W-:Y:S01]  /*0390*/  IMAD.SHL.U32 R5, R12, 0x100, RZ ;  /* 0x000001000c057824 */ /* 0x002fe200078e00ff */
[----:B--2---:R-:W-:-:S04]  /*03a0*/  LOP3.LUT R10, R10, 0x1, RZ, 0xc0, !PT ;  /* 0x000000010a0a7812 */ /* 0x004fc800078ec0ff */
[----:B------:R-:W-:Y:S01]  /*03b0*/  LOP3.LUT R5, R5, 0x100, R10, 0xe2, !PT ;  /* 0x0000010005057812 */ /* 0x000fe200078ee20a */
[----:B------:R-:W-:Y:S06]  /*03c0*/  @P0 EXIT ;  /* 0x000000000000094d */ /* 0x000fec0003800000 */
[----:B------:R-:W-:Y:S01]  /*03d0*/  STG.E.U16 desc[UR6][R2.64], R5 ;  /* 0x0000000502007986 */ /* 0x000fe2000c101506 */
[----:B------:R-:W-:Y:S05]  /*03e0*/  EXIT ;  /* 0x000000000000794d */ /* 0x000fea0003800000 */
.L_x_0:
[----:B------:R-:W-:-:S00]  /*03f0*/  BRA `(.L_x_0) ;  /* 0xfffffffc00fc7947 */ /* 0x000fc0000383ffff */
[----:B------:R-:W-:-:S00]  /*0400*/  NOP ;  /* 0x0000000000007918 */ /* 0x000fc00000000000 */
[----:B------:R-:W-:-:S00]  /*0410*/  NOP ;  /* 0x0000000000007918 */ /* 0x000fc00000000000 */
[----:B------:R-:W-:-:S00]  /*0420*/  NOP ;  /* 0x0000000000007918 */ /* 0x000fc00000000000 */
[----:B------:R-:W-:-:S00]  /*0430*/  NOP ;  /* 0x0000000000007918 */ /* 0x000fc00000000000 */
[----:B------:R-:W-:-:S00]  /*0440*/  NOP ;  /* 0x0000000000007918 */ /* 0x000fc00000000000 */
[----:B------:R-:W-:-:S00]  /*0450*/  NOP ;  /* 0x0000000000007918 */ /* 0x000fc00000000000 */
[----:B------:R-:W-:-:S00]  /*0460*/  NOP ;  /* 0x0000000000007918 */ /* 0x000fc00000000000 */
[----:B------:R-:W-:-:S00]  /*0470*/  NOP ;  /* 0x0000000000007918 */ /* 0x000fc00000000000 */
.L_x_1:


//--------------------- .nv.shared.triton_poi_fused_leaky_relu_backward_5 --------------------------
	.section	.nv.shared.triton_poi_fused_leaky_relu_backward_5,"aw",@nobits
	.sectionflags	@""
	.align	16
	.zero		1024


//--------------------- .nv.constant0.triton_poi_fused_leaky_relu_backward_5 --------------------------
	.section	.nv.constant0.triton_poi_fused_leaky_relu_backward_5,"a",@progbits
	.sectionflags	@""
	.align	4
.nv.constant0.triton_poi_fused_leaky_relu_backward_5:
	.zero		552
